	.headerflags	@"EF_CUDA_TEXMODE_UNIFIED EF_CUDA_64BIT_ADDRESS EF_CUDA_ACCELERATORS EF_CUDA_SM90 EF_CUDA_VIRTUAL_SM(EF_CUDA_SM90)"
	.elftype	@"ET_EXEC"


//--------------------- .nv.info                  --------------------------
	.section	.nv.info,"",@"SHT_CUDA_INFO"
	.align	4


	//----- nvinfo : EIATTR_REGCOUNT
	.align		4
        /*0000*/ 	.byte	0x04, 0x2f
        /*0002*/ 	.short	(.L_1 - .L_0)
	.align		4
.L_0:
        /*0004*/ 	.word	index@(triton_poi_fused_max_pool2d_with_indices_5)
        /*0008*/ 	.word	0x00000012


	//----- nvinfo : EIATTR_MIN_STACK_SIZE
	.align		4
.L_1:
        /*000c*/ 	.byte	0x04, 0x12
        /*000e*/ 	.short	(.L_3 - .L_2)
	.align		4
.L_2:
        /*0010*/ 	.word	index@(triton_poi_fused_max_pool2d_with_indices_5)
        /*0014*/ 	.word	0x00000000


	//----- nvinfo : EIATTR_FRAME_SIZE
	.align		4
.L_3:
        /*0018*/ 	.byte	0x04, 0x11
        /*001a*/ 	.short	(.L_5 - .L_4)
	.align		4
.L_4:
        /*001c*/ 	.word	index@(triton_poi_fused_max_pool2d_with_indices_5)
        /*0020*/ 	.word	0x00000000


	//----- nvinfo : EIATTR_MIN_STACK_SIZE
	.align		4
.L_5:
        /*0024*/ 	.byte	0x04, 0x12
        /*0026*/ 	.short	(.L_7 - .L_6)
	.align		4
.L_6:
        /*0028*/ 	.word	index@(triton_poi_fused_max_pool2d_with_indices_5)
        /*002c*/ 	.word	0x00000000
.L_7:


//--------------------- .nv.info.triton_poi_fused_max_pool2d_with_indices_5 --------------------------
	.section	.nv.info.triton_poi_fused_max_pool2d_with_indices_5,"",@"SHT_CUDA_INFO"
	.sectionflags	@""
	.align	4


	//----- nvinfo : EIATTR_CUDA_API_VERSION
	.align		4
        /*0000*/ 	.byte	0x04, 0x37
        /*0002*/ 	.short	(.L_9 - .L_8)
.L_8:
        /*0004*/ 	.word	0x0000007c


	//----- nvinfo : EIATTR_KPARAM_INFO
	.align		4
.L_9:
        /*0008*/ 	.byte	0x04, 0x17
        /*000a*/ 	.short	(.L_11 - .L_10)
.L_10:
        /*000c*/ 	.word	0x00000000
        /*0010*/ 	.short	0x0003
        /*0012*/ 	.short	0x0018
        /*0014*/ 	.byte	0x00, 0xf0, 0x11, 0x00


	//----- nvinfo : EIATTR_KPARAM_INFO
	.align		4
.L_11:
        /*0018*/ 	.byte	0x04, 0x17
        /*001a*/ 	.short	(.L_13 - .L_12)
.L_12:
        /*001c*/ 	.word	0x00000000
        /*0020*/ 	.short	0x0002
        /*0022*/ 	.short	0x0010
        /*0024*/ 	.byte	0x00, 0xf4, 0x21, 0x00


	//----- nvinfo : EIATTR_KPARAM_INFO
	.align		4
.L_13:
        /*0028*/ 	.byte	0x04, 0x17
        /*002a*/ 	.short	(.L_15 - .L_14)
.L_14:
        /*002c*/ 	.word	0x00000000
        /*0030*/ 	.short	0x0001
        /*0032*/ 	.short	0x0008
        /*0034*/ 	.byte	0x00, 0xf4, 0x21, 0x00


	//----- nvinfo : EIATTR_KPARAM_INFO
	.align		4
.L_15:
        /*0038*/ 	.byte	0x04, 0x17
        /*003a*/ 	.short	(.L_17 - .L_16)
.L_16:
        /*003c*/ 	.word	0x00000000
        /*0040*/ 	.short	0x0000
        /*0042*/ 	.short	0x0000
        /*0044*/ 	.byte	0x00, 0xf4, 0x21, 0x00


	//----- nvinfo : EIATTR_SPARSE_MMA_MASK
	.align		4
.L_17:
        /*0048*/ 	.byte	0x03, 0x50
        /*004a*/ 	.short	0x0000


	//----- nvinfo : EIATTR_MAXREG_COUNT
	.align		4
        /*004c*/ 	.byte	0x03, 0x1b
        /*004e*/ 	.short	0x00ff


	//----- nvinfo : EIATTR_EXIT_INSTR_OFFSETS
	.align		4
        /*0050*/ 	.byte	0x04, 0x1c
        /*0052*/ 	.short	(.L_19 - .L_18)


	//   ....[0]....
.L_18:
        /*0054*/ 	.word	0x000002d0


	//   ....[1]....
        /*0058*/ 	.word	0x000002f0


	//----- nvinfo : EIATTR_REQNTID
	.align		4
.L_19:
        /*005c*/ 	.byte	0x04, 0x10
        /*005e*/ 	.short	(.L_21 - .L_20)
.L_20:
        /*0060*/ 	.word	0x00000080
        /*0064*/ 	.word	0x00000001
        /*0068*/ 	.word	0x00000001


	//----- nvinfo : EIATTR_CBANK_PARAM_SIZE
	.align		4
.L_21:
        /*006c*/ 	.byte	0x03, 0x19
        /*006e*/ 	.short	0x001c


	//----- nvinfo : EIATTR_PARAM_CBANK
	.align		4
        /*0070*/ 	.byte	0x04, 0x0a
        /*0072*/ 	.short	(.L_23 - .L_22)
	.align		4
.L_22:
        /*0074*/ 	.word	index@(.nv.constant0.triton_poi_fused_max_pool2d_with_indices_5)
        /*0078*/ 	.short	0x0210
        /*007a*/ 	.short	0x001c


	//----- nvinfo : EIATTR_SW_WAR
	.align		4
.L_23:
        /*007c*/ 	.byte	0x04, 0x36
        /*007e*/ 	.short	(.L_25 - .L_24)
.L_24:
        /*0080*/ 	.word	0x00000008
.L_25:


//--------------------- .nv.callgraph             --------------------------
	.section	.nv.callgraph,"",@"SHT_CUDA_CALLGRAPH"
	.align	4
	.sectionentsize	8
	.align		4
        /*0000*/ 	.word	0x00000000
	.align		4
        /*0004*/ 	.word	0xffffffff
	.align		4
        /*0008*/ 	.word	0x00000000
	.align		4
        /*000c*/ 	.word	0xfffffffe
	.align		4
        /*0010*/ 	.word	0x00000000
	.align		4
        /*0014*/ 	.word	0xfffffffd
	.align		4
        /*0018*/ 	.word	0x00000000
	.align		4
        /*001c*/ 	.word	0xfffffffc


//--------------------- .text.triton_poi_fused_max_pool2d_with_indices_5 --------------------------
	.section	.text.triton_poi_fused_max_pool2d_with_indices_5,"ax",@progbits
	.align	128
        .global         triton_poi_fused_max_pool2d_with_indices_5
        .type           triton_poi_fused_max_pool2d_with_indices_5,@function
        .size           triton_poi_fused_max_pool2d_with_indices_5,(.L_x_1 - triton_poi_fused_max_pool2d_with_indices_5)
        .other          triton_poi_fused_max_pool2d_with_indices_5,@"STO_CUDA_ENTRY STV_DEFAULT"
triton_poi_fused_max_pool2d_with_indices_5:
.text.triton_poi_fused_max_pool2d_with_indices_5:
[----:B------:R-:W0:Y:S02]  /*0000*/  LDC R1, c[0x0][0x28] ;  /* 0x00000a00ff017b82 */ /* 0x000e240000000800 */
[----:B------:R-:W1:Y:S01]  /*0010*/  S2R R0, SR_TID.X ;  /* 0x0000000000007919 */ /* 0x000e620000002100 */
[----:B------:R-:W2:Y:S01]  /*0020*/  LDC.64 R2, c[0x0][0x210] ;  /* 0x00008400ff027b82 */ /* 0x000ea20000000a00 */
[----:B------:R-:W-:Y:S01]  /*0030*/  IMAD.MOV.U32 R15, RZ, RZ, RZ ;  /* 0x000000ffff0f7224 */ /* 0x000fe200078e00ff */
[----:B------:R-:W-:Y:S01]  /*0040*/  ULDC.64 UR4, c[0x0][0x208] ;  /* 0x0000820000047ab9 */ /* 0x000fe20000000a00 */
[----:B------:R-:W3:Y:S01]  /*0050*/  S2R R11, SR_CTAID.X ;  /* 0x00000000000b7919 */ /* 0x000ee20000002500 */
[----:B------:R-:W-:Y:S01]  /*0060*/  IMAD.MOV.U32 R10, RZ, RZ, RZ ;  /* 0x000000ffff0a7224 */ /* 0x000fe200078e00ff */
[----:B------:R-:W-:Y:S01]  /*0070*/  ULDC.64 UR6, c[0x0][0x220] ;  /* 0x0000880000067ab9 */ /* 0x000fe20000000a00 */
[----:B-1----:R-:W-:-:S05]  /*0080*/  LOP3.LUT R0, R0, 0x7f, RZ, 0xc0, !PT ;  /* 0x0000007f00007812 */ /* 0x002fca00078ec0ff */
[----:B---3--:R-:W-:-:S05]  /*0090*/  IMAD R11, R11, 0x80, R0 ;  /* 0x000000800b0b7824 */ /* 0x008fca00078e0200 */
[C---:B------:R-:W-:Y:S02]  /*00a0*/  LEA.HI R0, R11.reuse, R11, RZ, 0x1 ;  /* 0x0000000b0b007211 */ /* 0x040fe400078f08ff */
[----:B------:R-:W-:Y:S02]  /*00b0*/  ISETP.GE.AND P0, PT, R11, 0x80, PT ;  /* 0x000000800b00780c */ /* 0x000fe40003f06270 */
[C---:B------:R-:W-:Y:S01]  /*00c0*/  LOP3.LUT R4, R0.reuse, 0x7ffffffe, RZ, 0xc0, !PT ;  /* 0x7ffffffe00047812 */ /* 0x040fe200078ec0ff */
[----:B------:R-:W-:-:S04]  /*00d0*/  IMAD.SHL.U32 R0, R0, 0x4, RZ ;  /* 0x0000000400007824 */ /* 0x000fc800078e00ff */
[----:B------:R-:W-:Y:S01]  /*00e0*/  IMAD.IADD R4, R11, 0x1, -R4 ;  /* 0x000000010b047824 */ /* 0x000fe200078e0a04 */
[----:B------:R-:W-:Y:S01]  /*00f0*/  LOP3.LUT R5, R0, 0xfffffff8, RZ, 0xc0, !PT ;  /* 0xfffffff800057812 */ /* 0x000fe200078ec0ff */
[----:B------:R-:W-:-:S04]  /*0100*/  IMAD.MOV.U32 R0, RZ, RZ, RZ ;  /* 0x000000ffff007224 */ /* 0x000fc800078e00ff */
[----:B------:R-:W-:-:S04]  /*0110*/  IMAD R9, R4, 0x2, R5 ;  /* 0x0000000204097824 */ /* 0x000fc800078e0205 */
[----:B--2---:R-:W-:-:S04]  /*0120*/  IMAD.WIDE R4, R9, 0x4, R2 ;  /* 0x0000000409047825 */ /* 0x004fc800078e0202 */
[----:B------:R-:W-:Y:S01]  /*0130*/  VIADD R7, R9, 0x4 ;  /* 0x0000000409077836 */ /* 0x000fe20000000000 */
[----:B------:R-:W2:Y:S04]  /*0140*/  @!P0 LDG.E.EL R0, desc[UR4][R4.64] ;  /* 0x0000000404008981 */ /* 0x000ea8000c2e1900 */
[----:B------:R-:W2:Y:S01]  /*0150*/  @!P0 LDG.E.EL R15, desc[UR4][R4.64+0x4] ;  /* 0x00000404040f8981 */ /* 0x000ea2000c2e1900 */
[----:B------:R-:W-:-:S04]  /*0160*/  IMAD.WIDE R6, R7, 0x4, R2 ;  /* 0x0000000407067825 */ /* 0x000fc800078e0202 */
[----:B------:R-:W-:Y:S01]  /*0170*/  VIADD R9, R9, 0x5 ;  /* 0x0000000509097836 */ /* 0x000fe20000000000 */
[----:B------:R-:W3:Y:S01]  /*0180*/  @!P0 LDG.E.EL R10, desc[UR4][R6.64] ;  /* 0x00000004060a8981 */ /* 0x000ee2000c2e1900 */
[----:B------:R-:W-:Y:S02]  /*0190*/  IMAD.MOV.U32 R13, RZ, RZ, RZ ;  /* 0x000000ffff0d7224 */ /* 0x000fe400078e00ff */
[----:B------:R-:W-:Y:S02]  /*01a0*/  IMAD.WIDE R2, R9, 0x4, R2 ;  /* 0x0000000409027825 */ /* 0x000fe400078e0202 */
[----:B------:R-:W1:Y:S03]  /*01b0*/  LDC.64 R8, c[0x0][0x218] ;  /* 0x00008600ff087b82 */ /* 0x000e660000000a00 */
[----:B------:R1:W4:Y:S02]  /*01c0*/  @!P0 LDG.E.EL R13, desc[UR4][R2.64] ;  /* 0x00000004020d8981 */ /* 0x000324000c2e1900 */
[----:B-1----:R-:W-:Y:S01]  /*01d0*/  IMAD.WIDE R2, R11, 0x4, R8 ;  /* 0x000000040b027825 */ /* 0x002fe200078e0208 */
[----:B--2---:R-:W-:-:S02]  /*01e0*/  FSETP.GT.AND P3, PT, R15, R0, PT ;  /* 0x000000000f00720b */ /* 0x004fc40003f64000 */
[----:B------:R-:W-:Y:S02]  /*01f0*/  FSETP.NAN.AND P1, PT, R15, R15, PT ;  /* 0x0000000f0f00720b */ /* 0x000fe40003f28000 */
[----:B---3--:R-:W-:-:S09]  /*0200*/  FSETP.NAN.AND P4, PT, R10, R10, PT ;  /* 0x0000000a0a00720b */ /* 0x008fd20003f88000 */
[----:B------:R-:W-:Y:S02]  /*0210*/  @!P3 FSEL R15, R15, R0, P1 ;  /* 0x000000000f0fb208 */ /* 0x000fe40000800000 */
[----:B----4-:R-:W-:Y:S02]  /*0220*/  FSETP.NAN.AND P2, PT, R13, R13, PT ;  /* 0x0000000d0d00720b */ /* 0x010fe40003f48000 */
[----:B------:R-:W-:Y:S02]  /*0230*/  FSETP.GEU.AND P1, PT, R15, R10, PT ;  /* 0x0000000a0f00720b */ /* 0x000fe40003f2e000 */
[----:B------:R-:W-:Y:S02]  /*0240*/  SEL R0, RZ, 0x1, !P3 ;  /* 0x00000001ff007807 */ /* 0x000fe40005800000 */
[----:B------:R-:W-:Y:S02]  /*0250*/  @!P4 FSEL R10, R10, R15, !P1 ;  /* 0x0000000f0a0ac208 */ /* 0x000fe40004800000 */
[----:B------:R-:W-:-:S02]  /*0260*/  SEL R0, R0, 0x2, P1 ;  /* 0x0000000200007807 */ /* 0x000fc40000800000 */
[----:B------:R-:W-:-:S04]  /*0270*/  FSETP.GEU.AND P4, PT, R10, R13, PT ;  /* 0x0000000d0a00720b */ /* 0x000fc80003f8e000 */
[----:B------:R-:W-:Y:S02]  /*0280*/  @!P2 SEL R13, R13, R10, !P4 ;  /* 0x0000000a0d0da207 */ /* 0x000fe40006000000 */
[----:B------:R-:W-:Y:S02]  /*0290*/  IADD3 R4, P2, R11, UR6, RZ ;  /* 0x000000060b047c10 */ /* 0x000fe4000ff5e0ff */
[----:B------:R-:W-:Y:S01]  /*02a0*/  SEL R7, R0, 0x3, P4 ;  /* 0x0000000300077807 */ /* 0x000fe20002000000 */
[----:B------:R1:W-:Y:S01]  /*02b0*/  @!P0 STG.E desc[UR4][R2.64], R13 ;  /* 0x0000000d02008986 */ /* 0x0003e2000c101904 */
[----:B------:R-:W-:Y:S01]  /*02c0*/  LEA.HI.X.SX32 R5, R11, UR7, 0x1, P2 ;  /* 0x000000070b057c11 */ /* 0x000fe200090f0eff */
[----:B------:R-:W-:Y:S08]  /*02d0*/  @P0 EXIT ;  /* 0x000000000000094d */ /* 0x000ff00003800000 */
[----:B------:R-:W-:Y:S01]  /*02e0*/  STG.E.U8 desc[UR4][R4.64], R7 ;  /* 0x0000000704007986 */ /* 0x000fe2000c101104 */
[----:B------:R-:W-:Y:S05]  /*02f0*/  EXIT ;  /* 0x000000000000794d */ /* 0x000fea0003800000 */
.L_x_0:
[----:B------:R-:W-:-:S00]  /*0300*/  BRA `(.L_x_0) ;  /* 0xfffffffc00fc7947 */ /* 0x000fc0000383ffff */
[----:B------:R-:W-:-:S00]  /*0310*/  NOP ;  /* 0x0000000000007918 */ /* 0x000fc00000000000 */
        /* <DEDUP_REMOVED lines=14> */
.L_x_1:


//--------------------- .nv.constant0.triton_poi_fused_max_pool2d_with_indices_5 --------------------------
	.section	.nv.constant0.triton_poi_fused_max_pool2d_with_indices_5,"a",@progbits
	.sectionflags	@""
	.align	4
.nv.constant0.triton_poi_fused_max_pool2d_with_indices_5:
	.zero		556
